//
// Generated by NVIDIA NVVM Compiler
//
// Compiler Build ID: CL-36424714
// Cuda compilation tools, release 13.0, V13.0.88
// Based on NVVM 20.0.0
//

.version 9.0
.target sm_100
.address_size 64

	// .globl	_Z14mat_add_kernelPfS_S_i

.visible .entry _Z14mat_add_kernelPfS_S_i(
	.param .u64 .ptr .align 1 _Z14mat_add_kernelPfS_S_i_param_0,
	.param .u64 .ptr .align 1 _Z14mat_add_kernelPfS_S_i_param_1,
	.param .u64 .ptr .align 1 _Z14mat_add_kernelPfS_S_i_param_2,
	.param .u32 _Z14mat_add_kernelPfS_S_i_param_3
)
{
	.reg .b32 	%r<5>;
	.reg .b32 	%f<4>;
	.reg .b64 	%rd<11>;

	ld.param.u64 	%rd1, [_Z14mat_add_kernelPfS_S_i_param_0];
	ld.param.u64 	%rd2, [_Z14mat_add_kernelPfS_S_i_param_1];
	ld.param.u64 	%rd3, [_Z14mat_add_kernelPfS_S_i_param_2];
	ld.param.u32 	%r1, [_Z14mat_add_kernelPfS_S_i_param_3];
	cvta.to.global.u64 	%rd4, %rd3;
	cvta.to.global.u64 	%rd5, %rd2;
	cvta.to.global.u64 	%rd6, %rd1;
	mov.u32 	%r2, %tid.x;
	mov.u32 	%r3, %tid.y;
	mad.lo.s32 	%r4, %r1, %r3, %r2;
	mul.wide.s32 	%rd7, %r4, 4;
	add.s64 	%rd8, %rd6, %rd7;
	ld.global.f32 	%f1, [%rd8];
	add.s64 	%rd9, %rd5, %rd7;
	ld.global.f32 	%f2, [%rd9];
	add.f32 	%f3, %f1, %f2;
	add.s64 	%rd10, %rd4, %rd7;
	st.global.f32 	[%rd10], %f3;
	ret;

}
	// .globl	_Z14mat_sub_kernelPfS_S_i
.visible .entry _Z14mat_sub_kernelPfS_S_i(
	.param .u64 .ptr .align 1 _Z14mat_sub_kernelPfS_S_i_param_0,
	.param .u64 .ptr .align 1 _Z14mat_sub_kernelPfS_S_i_param_1,
	.param .u64 .ptr .align 1 _Z14mat_sub_kernelPfS_S_i_param_2,
	.param .u32 _Z14mat_sub_kernelPfS_S_i_param_3
)
{
	.reg .b32 	%r<5>;
	.reg .b32 	%f<4>;
	.reg .b64 	%rd<11>;

	ld.param.u64 	%rd1, [_Z14mat_sub_kernelPfS_S_i_param_0];
	ld.param.u64 	%rd2, [_Z14mat_sub_kernelPfS_S_i_param_1];
	ld.param.u64 	%rd3, [_Z14mat_sub_kernelPfS_S_i_param_2];
	ld.param.u32 	%r1, [_Z14mat_sub_kernelPfS_S_i_param_3];
	cvta.to.global.u64 	%rd4, %rd3;
	cvta.to.global.u64 	%rd5, %rd2;
	cvta.to.global.u64 	%rd6, %rd1;
	mov.u32 	%r2, %tid.x;
	mov.u32 	%r3, %tid.y;
	mad.lo.s32 	%r4, %r1, %r3, %r2;
	mul.wide.s32 	%rd7, %r4, 4;
	add.s64 	%rd8, %rd6, %rd7;
	ld.global.f32 	%f1, [%rd8];
	add.s64 	%rd9, %rd5, %rd7;
	ld.global.f32 	%f2, [%rd9];
	sub.f32 	%f3, %f1, %f2;
	add.s64 	%rd10, %rd4, %rd7;
	st.global.f32 	[%rd10], %f3;
	ret;

}
	// .globl	_Z15mat_mult_kernelPfS_S_i
.visible .entry _Z15mat_mult_kernelPfS_S_i(
	.param .u64 .ptr .align 1 _Z15mat_mult_kernelPfS_S_i_param_0,
	.param .u64 .ptr .align 1 _Z15mat_mult_kernelPfS_S_i_param_1,
	.param .u64 .ptr .align 1 _Z15mat_mult_kernelPfS_S_i_param_2,
	.param .u32 _Z15mat_mult_kernelPfS_S_i_param_3
)
{
	.reg .pred 	%p<10>;
	.reg .b32 	%r<64>;
	.reg .b32 	%f<68>;
	.reg .b64 	%rd<65>;

	ld.param.u64 	%rd10, [_Z15mat_mult_kernelPfS_S_i_param_0];
	ld.param.u64 	%rd11, [_Z15mat_mult_kernelPfS_S_i_param_1];
	ld.param.u64 	%rd9, [_Z15mat_mult_kernelPfS_S_i_param_2];
	ld.param.u32 	%r37, [_Z15mat_mult_kernelPfS_S_i_param_3];
	cvta.to.global.u64 	%rd1, %rd11;
	cvta.to.global.u64 	%rd2, %rd10;
	mov.u32 	%r1, %tid.x;
	mov.u32 	%r2, %tid.y;
	setp.lt.s32 	%p1, %r37, 1;
	mov.f32 	%f67, 0f00000000;
	@%p1 bra 	$L__BB2_12;
	mul.lo.s32 	%r3, %r37, %r2;
	and.b32  	%r4, %r37, 7;
	setp.lt.u32 	%p2, %r37, 8;
	mov.f32 	%f67, 0f00000000;
	mov.b32 	%r62, 0;
	@%p2 bra 	$L__BB2_4;
	and.b32  	%r62, %r37, 2147483640;
	neg.s32 	%r60, %r62;
	add.s32 	%r59, %r1, %r37;
	shl.b32 	%r8, %r37, 3;
	shl.b32 	%r39, %r37, 1;
	add.s32 	%r58, %r1, %r39;
	mad.lo.s32 	%r57, %r37, 3, %r1;
	shl.b32 	%r40, %r37, 2;
	add.s32 	%r56, %r1, %r40;
	mad.lo.s32 	%r55, %r37, 5, %r1;
	mad.lo.s32 	%r54, %r37, 6, %r1;
	mad.lo.s32 	%r53, %r37, 7, %r1;
	mul.wide.u32 	%rd12, %r1, 4;
	add.s64 	%rd64, %rd1, %rd12;
	mul.wide.u32 	%rd13, %r3, 4;
	add.s64 	%rd14, %rd13, %rd2;
	add.s64 	%rd63, %rd14, 16;
	mov.f32 	%f67, 0f00000000;
	mul.wide.u32 	%rd29, %r8, 4;
$L__BB2_3:
	.pragma "nounroll";
	ld.global.f32 	%f17, [%rd63+-16];
	ld.global.f32 	%f18, [%rd64];
	fma.rn.f32 	%f19, %f17, %f18, %f67;
	ld.global.f32 	%f20, [%rd63+-12];
	mul.wide.u32 	%rd15, %r59, 4;
	add.s64 	%rd16, %rd1, %rd15;
	ld.global.f32 	%f21, [%rd16];
	fma.rn.f32 	%f22, %f20, %f21, %f19;
	ld.global.f32 	%f23, [%rd63+-8];
	mul.wide.u32 	%rd17, %r58, 4;
	add.s64 	%rd18, %rd1, %rd17;
	ld.global.f32 	%f24, [%rd18];
	fma.rn.f32 	%f25, %f23, %f24, %f22;
	ld.global.f32 	%f26, [%rd63+-4];
	mul.wide.u32 	%rd19, %r57, 4;
	add.s64 	%rd20, %rd1, %rd19;
	ld.global.f32 	%f27, [%rd20];
	fma.rn.f32 	%f28, %f26, %f27, %f25;
	ld.global.f32 	%f29, [%rd63];
	mul.wide.u32 	%rd21, %r56, 4;
	add.s64 	%rd22, %rd1, %rd21;
	ld.global.f32 	%f30, [%rd22];
	fma.rn.f32 	%f31, %f29, %f30, %f28;
	ld.global.f32 	%f32, [%rd63+4];
	mul.wide.u32 	%rd23, %r55, 4;
	add.s64 	%rd24, %rd1, %rd23;
	ld.global.f32 	%f33, [%rd24];
	fma.rn.f32 	%f34, %f32, %f33, %f31;
	ld.global.f32 	%f35, [%rd63+8];
	mul.wide.u32 	%rd25, %r54, 4;
	add.s64 	%rd26, %rd1, %rd25;
	ld.global.f32 	%f36, [%rd26];
	fma.rn.f32 	%f37, %f35, %f36, %f34;
	ld.global.f32 	%f38, [%rd63+12];
	mul.wide.u32 	%rd27, %r53, 4;
	add.s64 	%rd28, %rd1, %rd27;
	ld.global.f32 	%f39, [%rd28];
	fma.rn.f32 	%f67, %f38, %f39, %f37;
	add.s32 	%r60, %r60, 8;
	add.s32 	%r59, %r59, %r8;
	add.s32 	%r58, %r58, %r8;
	add.s32 	%r57, %r57, %r8;
	add.s32 	%r56, %r56, %r8;
	add.s32 	%r55, %r55, %r8;
	add.s32 	%r54, %r54, %r8;
	add.s32 	%r53, %r53, %r8;
	add.s64 	%rd64, %rd64, %rd29;
	add.s64 	%rd63, %rd63, 32;
	setp.ne.s32 	%p3, %r60, 0;
	@%p3 bra 	$L__BB2_3;
$L__BB2_4:
	setp.eq.s32 	%p4, %r4, 0;
	@%p4 bra 	$L__BB2_12;
	and.b32  	%r32, %r37, 3;
	setp.lt.u32 	%p5, %r4, 4;
	@%p5 bra 	$L__BB2_7;
	add.s32 	%r41, %r62, %r3;
	mul.wide.u32 	%rd30, %r41, 4;
	add.s64 	%rd31, %rd2, %rd30;
	ld.global.f32 	%f41, [%rd31];
	mad.lo.s32 	%r42, %r62, %r37, %r1;
	mul.wide.u32 	%rd32, %r42, 4;
	add.s64 	%rd33, %rd1, %rd32;
	ld.global.f32 	%f42, [%rd33];
	fma.rn.f32 	%f43, %f41, %f42, %f67;
	cvt.u64.u32 	%rd34, %r3;
	cvt.u64.u32 	%rd35, %r62;
	add.s64 	%rd36, %rd35, %rd34;
	shl.b64 	%rd37, %rd36, 2;
	add.s64 	%rd38, %rd2, %rd37;
	ld.global.f32 	%f44, [%rd38+4];
	add.s32 	%r43, %r42, %r37;
	mul.wide.u32 	%rd39, %r43, 4;
	add.s64 	%rd40, %rd1, %rd39;
	ld.global.f32 	%f45, [%rd40];
	fma.rn.f32 	%f46, %f44, %f45, %f43;
	ld.global.f32 	%f47, [%rd38+8];
	add.s32 	%r44, %r43, %r37;
	mul.wide.u32 	%rd41, %r44, 4;
	add.s64 	%rd42, %rd1, %rd41;
	ld.global.f32 	%f48, [%rd42];
	fma.rn.f32 	%f49, %f47, %f48, %f46;
	ld.global.f32 	%f50, [%rd38+12];
	add.s32 	%r45, %r44, %r37;
	mul.wide.u32 	%rd43, %r45, 4;
	add.s64 	%rd44, %rd1, %rd43;
	ld.global.f32 	%f51, [%rd44];
	fma.rn.f32 	%f67, %f50, %f51, %f49;
	add.s32 	%r62, %r62, 4;
$L__BB2_7:
	setp.eq.s32 	%p6, %r32, 0;
	@%p6 bra 	$L__BB2_12;
	setp.eq.s32 	%p7, %r32, 1;
	@%p7 bra 	$L__BB2_10;
	add.s32 	%r46, %r62, %r3;
	mul.wide.u32 	%rd45, %r46, 4;
	add.s64 	%rd46, %rd2, %rd45;
	ld.global.f32 	%f53, [%rd46];
	mad.lo.s32 	%r47, %r62, %r37, %r1;
	mul.wide.u32 	%rd47, %r47, 4;
	add.s64 	%rd48, %rd1, %rd47;
	ld.global.f32 	%f54, [%rd48];
	fma.rn.f32 	%f55, %f53, %f54, %f67;
	cvt.u64.u32 	%rd49, %r3;
	cvt.u64.u32 	%rd50, %r62;
	add.s64 	%rd51, %rd50, %rd49;
	shl.b64 	%rd52, %rd51, 2;
	add.s64 	%rd53, %rd2, %rd52;
	ld.global.f32 	%f56, [%rd53+4];
	add.s32 	%r48, %r47, %r37;
	mul.wide.u32 	%rd54, %r48, 4;
	add.s64 	%rd55, %rd1, %rd54;
	ld.global.f32 	%f57, [%rd55];
	fma.rn.f32 	%f67, %f56, %f57, %f55;
	add.s32 	%r62, %r62, 2;
$L__BB2_10:
	and.b32  	%r49, %r37, 1;
	setp.eq.b32 	%p8, %r49, 1;
	not.pred 	%p9, %p8;
	@%p9 bra 	$L__BB2_12;
	add.s32 	%r50, %r62, %r3;
	mul.wide.u32 	%rd56, %r50, 4;
	add.s64 	%rd57, %rd2, %rd56;
	ld.global.f32 	%f58, [%rd57];
	mad.lo.s32 	%r51, %r62, %r37, %r1;
	mul.wide.u32 	%rd58, %r51, 4;
	add.s64 	%rd59, %rd1, %rd58;
	ld.global.f32 	%f59, [%rd59];
	fma.rn.f32 	%f67, %f58, %f59, %f67;
$L__BB2_12:
	cvta.to.global.u64 	%rd60, %rd9;
	mad.lo.s32 	%r52, %r37, %r2, %r1;
	mul.wide.s32 	%rd61, %r52, 4;
	add.s64 	%rd62, %rd60, %rd61;
	st.global.f32 	[%rd62], %f67;
	ret;

}


// ===== COMPILED SASS (sm_100) =====

	.target	sm_100

	.elftype	@"ET_EXEC"


//--------------------- .note.nv.tkinfo           --------------------------
	.section	.note.nv.tkinfo,"",@"SHT_NOTE"
	.sectionflags	@"SHF_NOTE_NV_TKINFO"
	.tkinfo
        /*0018*/ 	.word	0x00000002
        /*0030*/ 	.string	""
        /*0030*/ 	.string	"ptxas"
        /*0030*/ 	.string	"Cuda compilation tools, release 13.0, V13.0.88"
        /*0030*/ 	.string	"Build cuda_13.0.r13.0/compiler.36424714_0"
        /*0030*/ 	.string	"-arch sm_100 -m 64 "



//--------------------- .note.nv.cuinfo           --------------------------
	.section	.note.nv.cuinfo,"",@"SHT_NOTE"
	.sectionflags	@"SHF_NOTE_NV_CUINFO"
        /*0018*/ 	.short	0x0002
        /*001a*/ 	.short	0x0064
        /*001c*/ 	.short	0x0082
	.zero		2


//--------------------- .nv.info                  --------------------------
	.section	.nv.info,"",@"SHT_CUDA_INFO"
	.align	4


	//----- nvinfo : EIATTR_REGCOUNT
	.align		4
        /*0000*/ 	.byte	0x04, 0x2f
        /*0002*/ 	.short	(.L_1 - .L_0)
	.align		4
.L_0:
        /*0004*/ 	.word	index@(_Z14mat_add_kernelPfS_S_i)
        /*0008*/ 	.word	0x0000000c


	//----- nvinfo : EIATTR_FRAME_SIZE
	.align		4
.L_1:
        /*000c*/ 	.byte	0x04, 0x11
        /*000e*/ 	.short	(.L_3 - .L_2)
	.align		4
.L_2:
        /*0010*/ 	.word	index@(_Z14mat_add_kernelPfS_S_i)
        /*0014*/ 	.word	0x00000000


	//----- nvinfo : EIATTR_REGCOUNT
	.align		4
.L_3:
        /*0018*/ 	.byte	0x04, 0x2f
        /*001a*/ 	.short	(.L_5 - .L_4)
	.align		4
.L_4:
        /*001c*/ 	.word	index@(_Z14mat_sub_kernelPfS_S_i)
        /*0020*/ 	.word	0x0000000c


	//----- nvinfo : EIATTR_FRAME_SIZE
	.align		4
.L_5:
        /*0024*/ 	.byte	0x04, 0x11
        /*0026*/ 	.short	(.L_7 - .L_6)
	.align		4
.L_6:
        /*0028*/ 	.word	index@(_Z14mat_sub_kernelPfS_S_i)
        /*002c*/ 	.word	0x00000000


	//----- nvinfo : EIATTR_REGCOUNT
	.align		4
.L_7:
        /*0030*/ 	.byte	0x04, 0x2f
        /*0032*/ 	.short	(.L_9 - .L_8)
	.align		4
.L_8:
        /*0034*/ 	.word	index@(_Z15mat_mult_kernelPfS_S_i)
        /*0038*/ 	.word	0x00000020


	//----- nvinfo : EIATTR_FRAME_SIZE
	.align		4
.L_9:
        /*003c*/ 	.byte	0x04, 0x11
        /*003e*/ 	.short	(.L_11 - .L_10)
	.align		4
.L_10:
        /*0040*/ 	.word	index@(_Z15mat_mult_kernelPfS_S_i)
        /*0044*/ 	.word	0x00000000


	//----- nvinfo : EIATTR_MIN_STACK_SIZE
	.align		4
.L_11:
        /*0048*/ 	.byte	0x04, 0x12
        /*004a*/ 	.short	(.L_13 - .L_12)
	.align		4
.L_12:
        /*004c*/ 	.word	index@(_Z15mat_mult_kernelPfS_S_i)
        /*0050*/ 	.word	0x00000000


	//----- nvinfo : EIATTR_MIN_STACK_SIZE
	.align		4
.L_13:
        /*0054*/ 	.byte	0x04, 0x12
        /*0056*/ 	.short	(.L_15 - .L_14)
	.align		4
.L_14:
        /*0058*/ 	.word	index@(_Z14mat_sub_kernelPfS_S_i)
        /*005c*/ 	.word	0x00000000


	//----- nvinfo : EIATTR_MIN_STACK_SIZE
	.align		4
.L_15:
        /*0060*/ 	.byte	0x04, 0x12
        /*0062*/ 	.short	(.L_17 - .L_16)
	.align		4
.L_16:
        /*0064*/ 	.word	index@(_Z14mat_add_kernelPfS_S_i)
        /*0068*/ 	.word	0x00000000
.L_17:


//--------------------- .nv.compat                --------------------------
	.section	.nv.compat,"",@"SHT_CUDA_COMPAT_INFO"
	.align	4
        /*0000*/ 	.byte	0x02, 0x09, 0x00, 0x00, 0x02, 0x02, 0x01, 0x00, 0x02, 0x05, 0x05, 0x00, 0x03, 0x07, 0x01, 0x01
        /*0010*/ 	.byte	0x02, 0x03, 0x00, 0x00, 0x02, 0x06, 0x01, 0x00, 0x04, 0x0b, 0x08, 0x00, 0x09, 0x00, 0x00, 0x00
        /*0020*/ 	.byte	0x00, 0x00, 0x00, 0x00


//--------------------- .nv.info._Z15mat_mult_kernelPfS_S_i --------------------------
	.section	.nv.info._Z15mat_mult_kernelPfS_S_i,"",@"SHT_CUDA_INFO"
	.sectionflags	@""
	.align	4


	//----- nvinfo : EIATTR_CUDA_API_VERSION
	.align		4
        /*0000*/ 	.byte	0x04, 0x37
        /*0002*/ 	.short	(.L_19 - .L_18)
.L_18:
        /*0004*/ 	.word	0x00000082


	//----- nvinfo : EIATTR_KPARAM_INFO
	.align		4
.L_19:
        /*0008*/ 	.byte	0x04, 0x17
        /*000a*/ 	.short	(.L_21 - .L_20)
.L_20:
        /*000c*/ 	.word	0x00000000
        /*0010*/ 	.short	0x0003
        /*0012*/ 	.short	0x0018
        /*0014*/ 	.byte	0x00, 0xf0, 0x11, 0x00


	//----- nvinfo : EIATTR_KPARAM_INFO
	.align		4
.L_21:
        /*0018*/ 	.byte	0x04, 0x17
        /*001a*/ 	.short	(.L_23 - .L_22)
.L_22:
        /*001c*/ 	.word	0x00000000
        /*0020*/ 	.short	0x0002
        /*0022*/ 	.short	0x0010
        /*0024*/ 	.byte	0x00, 0xf5, 0x21, 0x00


	//----- nvinfo : EIATTR_KPARAM_INFO
	.align		4
.L_23:
        /*0028*/ 	.byte	0x04, 0x17
        /*002a*/ 	.short	(.L_25 - .L_24)
.L_24:
        /*002c*/ 	.word	0x00000000
        /*0030*/ 	.short	0x0001
        /*0032*/ 	.short	0x0008
        /*0034*/ 	.byte	0x00, 0xf5, 0x21, 0x00


	//----- nvinfo : EIATTR_KPARAM_INFO
	.align		4
.L_25:
        /*0038*/ 	.byte	0x04, 0x17
        /*003a*/ 	.short	(.L_27 - .L_26)
.L_26:
        /*003c*/ 	.word	0x00000000
        /*0040*/ 	.short	0x0000
        /*0042*/ 	.short	0x0000
        /*0044*/ 	.byte	0x00, 0xf5, 0x21, 0x00


	//----- nvinfo : EIATTR_SPARSE_MMA_MASK
	.align		4
.L_27:
        /*0048*/ 	.byte	0x03, 0x50
        /*004a*/ 	.short	0x0000


	//----- nvinfo : EIATTR_MAXREG_COUNT
	.align		4
        /*004c*/ 	.byte	0x03, 0x1b
        /*004e*/ 	.short	0x00ff


	//----- nvinfo : EIATTR_MERCURY_ISA_VERSION
	.align		4
        /*0050*/ 	.byte	0x03, 0x5f
        /*0052*/ 	.short	0x0101


	//----- nvinfo : EIATTR_VRC_CTA_INIT_COUNT
	.align		4
        /*0054*/ 	.byte	0x02, 0x4a
	.zero		1
	.zero		1


	//----- nvinfo : EIATTR_EXIT_INSTR_OFFSETS
	.align		4
        /*0058*/ 	.byte	0x04, 0x1c
        /*005a*/ 	.short	(.L_29 - .L_28)


	//   ....[0]....
.L_28:
        /*005c*/ 	.word	0x00000960


	//----- nvinfo : EIATTR_CBANK_PARAM_SIZE
	.align		4
.L_29:
        /*0060*/ 	.byte	0x03, 0x19
        /*0062*/ 	.short	0x001c


	//----- nvinfo : EIATTR_PARAM_CBANK
	.align		4
        /*0064*/ 	.byte	0x04, 0x0a
        /*0066*/ 	.short	(.L_31 - .L_30)
	.align		4
.L_30:
        /*0068*/ 	.word	index@(.nv.constant0._Z15mat_mult_kernelPfS_S_i)
        /*006c*/ 	.short	0x0380
        /*006e*/ 	.short	0x001c


	//----- nvinfo : EIATTR_SW_WAR
	.align		4
.L_31:
        /*0070*/ 	.byte	0x04, 0x36
        /*0072*/ 	.short	(.L_33 - .L_32)
.L_32:
        /*0074*/ 	.word	0x00000008
.L_33:


//--------------------- .nv.info._Z14mat_sub_kernelPfS_S_i --------------------------
	.section	.nv.info._Z14mat_sub_kernelPfS_S_i,"",@"SHT_CUDA_INFO"
	.sectionflags	@""
	.align	4


	//----- nvinfo : EIATTR_CUDA_API_VERSION
	.align		4
        /*0000*/ 	.byte	0x04, 0x37
        /*0002*/ 	.short	(.L_35 - .L_34)
.L_34:
        /*0004*/ 	.word	0x00000082


	//----- nvinfo : EIATTR_KPARAM_INFO
	.align		4
.L_35:
        /*0008*/ 	.byte	0x04, 0x17
        /*000a*/ 	.short	(.L_37 - .L_36)
.L_36:
        /*000c*/ 	.word	0x00000000
        /*0010*/ 	.short	0x0003
        /*0012*/ 	.short	0x0018
        /*0014*/ 	.byte	0x00, 0xf0, 0x11, 0x00


	//----- nvinfo : EIATTR_KPARAM_INFO
	.align		4
.L_37:
        /*0018*/ 	.byte	0x04, 0x17
        /*001a*/ 	.short	(.L_39 - .L_38)
.L_38:
        /*001c*/ 	.word	0x00000000
        /*0020*/ 	.short	0x0002
        /*0022*/ 	.short	0x0010
        /*0024*/ 	.byte	0x00, 0xf5, 0x21, 0x00


	//----- nvinfo : EIATTR_KPARAM_INFO
	.align		4
.L_39:
        /*0028*/ 	.byte	0x04, 0x17
        /*002a*/ 	.short	(.L_41 - .L_40)
.L_40:
        /*002c*/ 	.word	0x00000000
        /*0030*/ 	.short	0x0001
        /*0032*/ 	.short	0x0008
        /*0034*/ 	.byte	0x00, 0xf5, 0x21, 0x00


	//----- nvinfo : EIATTR_KPARAM_INFO
	.align		4
.L_41:
        /*0038*/ 	.byte	0x04, 0x17
        /*003a*/ 	.short	(.L_43 - .L_42)
.L_42:
        /*003c*/ 	.word	0x00000000
        /*0040*/ 	.short	0x0000
        /*0042*/ 	.short	0x0000
        /*0044*/ 	.byte	0x00, 0xf5, 0x21, 0x00


	//----- nvinfo : EIATTR_SPARSE_MMA_MASK
	.align		4
.L_43:
        /*0048*/ 	.byte	0x03, 0x50
        /*004a*/ 	.short	0x0000


	//----- nvinfo : EIATTR_MAXREG_COUNT
	.align		4
        /*004c*/ 	.byte	0x03, 0x1b
        /*004e*/ 	.short	0x00ff


	//----- nvinfo : EIATTR_MERCURY_ISA_VERSION
	.align		4
        /*0050*/ 	.byte	0x03, 0x5f
        /*0052*/ 	.short	0x0101


	//----- nvinfo : EIATTR_VRC_CTA_INIT_COUNT
	.align		4
        /*0054*/ 	.byte	0x02, 0x4a
	.zero		1
	.zero		1


	//----- nvinfo : EIATTR_EXIT_INSTR_OFFSETS
	.align		4
        /*0058*/ 	.byte	0x04, 0x1c
        /*005a*/ 	.short	(.L_45 - .L_44)


	//   ....[0]....
.L_44:
        /*005c*/ 	.word	0x00000100


	//----- nvinfo : EIATTR_CBANK_PARAM_SIZE
	.align		4
.L_45:
        /*0060*/ 	.byte	0x03, 0x19
        /*0062*/ 	.short	0x001c


	//----- nvinfo : EIATTR_PARAM_CBANK
	.align		4
        /*0064*/ 	.byte	0x04, 0x0a
        /*0066*/ 	.short	(.L_47 - .L_46)
	.align		4
.L_46:
        /*0068*/ 	.word	index@(.nv.constant0._Z14mat_sub_kernelPfS_S_i)
        /*006c*/ 	.short	0x0380
        /*006e*/ 	.short	0x001c


	//----- nvinfo : EIATTR_SW_WAR
	.align		4
.L_47:
        /*0070*/ 	.byte	0x04, 0x36
        /*0072*/ 	.short	(.L_49 - .L_48)
.L_48:
        /*0074*/ 	.word	0x00000008
.L_49:


//--------------------- .nv.info._Z14mat_add_kernelPfS_S_i --------------------------
	.section	.nv.info._Z14mat_add_kernelPfS_S_i,"",@"SHT_CUDA_INFO"
	.sectionflags	@""
	.align	4


	//----- nvinfo : EIATTR_CUDA_API_VERSION
	.align		4
        /*0000*/ 	.byte	0x04, 0x37
        /*0002*/ 	.short	(.L_51 - .L_50)
.L_50:
        /*0004*/ 	.word	0x00000082


	//----- nvinfo : EIATTR_KPARAM_INFO
	.align		4
.L_51:
        /*0008*/ 	.byte	0x04, 0x17
        /*000a*/ 	.short	(.L_53 - .L_52)
.L_52:
        /*000c*/ 	.word	0x00000000
        /*0010*/ 	.short	0x0003
        /*0012*/ 	.short	0x0018
        /*0014*/ 	.byte	0x00, 0xf0, 0x11, 0x00


	//----- nvinfo : EIATTR_KPARAM_INFO
	.align		4
.L_53:
        /*0018*/ 	.byte	0x04, 0x17
        /*001a*/ 	.short	(.L_55 - .L_54)
.L_54:
        /*001c*/ 	.word	0x00000000
        /*0020*/ 	.short	0x0002
        /*0022*/ 	.short	0x0010
        /*0024*/ 	.byte	0x00, 0xf5, 0x21, 0x00


	//----- nvinfo : EIATTR_KPARAM_INFO
	.align		4
.L_55:
        /*0028*/ 	.byte	0x04, 0x17
        /*002a*/ 	.short	(.L_57 - .L_56)
.L_56:
        /*002c*/ 	.word	0x00000000
        /*0030*/ 	.short	0x0001
        /*0032*/ 	.short	0x0008
        /*0034*/ 	.byte	0x00, 0xf5, 0x21, 0x00


	//----- nvinfo : EIATTR_KPARAM_INFO
	.align		4
.L_57:
        /*0038*/ 	.byte	0x04, 0x17
        /*003a*/ 	.short	(.L_59 - .L_58)
.L_58:
        /*003c*/ 	.word	0x00000000
        /*0040*/ 	.short	0x0000
        /*0042*/ 	.short	0x0000
        /*0044*/ 	.byte	0x00, 0xf5, 0x21, 0x00


	//----- nvinfo : EIATTR_SPARSE_MMA_MASK
	.align		4
.L_59:
        /*0048*/ 	.byte	0x03, 0x50
        /*004a*/ 	.short	0x0000


	//----- nvinfo : EIATTR_MAXREG_COUNT
	.align		4
        /*004c*/ 	.byte	0x03, 0x1b
        /*004e*/ 	.short	0x00ff


	//----- nvinfo : EIATTR_MERCURY_ISA_VERSION
	.align		4
        /*0050*/ 	.byte	0x03, 0x5f
        /*0052*/ 	.short	0x0101


	//----- nvinfo : EIATTR_VRC_CTA_INIT_COUNT
	.align		4
        /*0054*/ 	.byte	0x02, 0x4a
	.zero		1
	.zero		1


	//----- nvinfo : EIATTR_EXIT_INSTR_OFFSETS
	.align		4
        /*0058*/ 	.byte	0x04, 0x1c
        /*005a*/ 	.short	(.L_61 - .L_60)


	//   ....[0]....
.L_60:
        /*005c*/ 	.word	0x00000100


	//----- nvinfo : EIATTR_CBANK_PARAM_SIZE
	.align		4
.L_61:
        /*0060*/ 	.byte	0x03, 0x19
        /*0062*/ 	.short	0x001c


	//----- nvinfo : EIATTR_PARAM_CBANK
	.align		4
        /*0064*/ 	.byte	0x04, 0x0a
        /*0066*/ 	.short	(.L_63 - .L_62)
	.align		4
.L_62:
        /*0068*/ 	.word	index@(.nv.constant0._Z14mat_add_kernelPfS_S_i)
        /*006c*/ 	.short	0x0380
        /*006e*/ 	.short	0x001c


	//----- nvinfo : EIATTR_SW_WAR
	.align		4
.L_63:
        /*0070*/ 	.byte	0x04, 0x36
        /*0072*/ 	.short	(.L_65 - .L_64)
.L_64:
        /*0074*/ 	.word	0x00000008
.L_65:


//--------------------- .nv.callgraph             --------------------------
	.section	.nv.callgraph,"",@"SHT_CUDA_CALLGRAPH"
	.align	4
	.sectionentsize	8
	.align		4
        /*0000*/ 	.word	0x00000000
	.align		4
        /*0004*/ 	.word	0xffffffff
	.align		4
        /*0008*/ 	.word	0x00000000
	.align		4
        /*000c*/ 	.word	0xfffffffe
	.align		4
        /*0010*/ 	.word	0x00000000
	.align		4
        /*0014*/ 	.word	0xfffffffd
	.align		4
        /*0018*/ 	.word	0x00000000
	.align		4
        /*001c*/ 	.word	0xfffffffc


//--------------------- .text._Z15mat_mult_kernelPfS_S_i --------------------------
	.section	.text._Z15mat_mult_kernelPfS_S_i,"ax",@progbits
	.align	128
        .global         _Z15mat_mult_kernelPfS_S_i
        .type           _Z15mat_mult_kernelPfS_S_i,@function
        .size           _Z15mat_mult_kernelPfS_S_i,(.L_x_7 - _Z15mat_mult_kernelPfS_S_i)
        .other          _Z15mat_mult_kernelPfS_S_i,@"STO_CUDA_ENTRY STV_DEFAULT"
_Z15mat_mult_kernelPfS_S_i:
.text._Z15mat_mult_kernelPfS_S_i:
[----:B------:R-:W-:Y:S08]  /*0000*/  LDC R1, c[0x0][0x37c] ;  /* 0x0000df00ff017b82 */ /* 0x000ff00000000800 */
[----:B------:R-:W0:Y:S01]  /*0010*/  LDC R0, c[0x0][0x398] ;  /* 0x0000e600ff007b82 */ /* 0x000e220000000800 */
[----:B------:R-:W1:Y:S01]  /*0020*/  S2R R3, SR_TID.X ;  /* 0x0000000000037919 */ /* 0x000e620000002100 */
[----:B------:R-:W2:Y:S01]  /*0030*/  LDCU.64 UR4, c[0x0][0x358] ;  /* 0x00006b00ff0477ac */ /* 0x000ea20008000a00 */
[----:B------:R-:W-:Y:S01]  /*0040*/  HFMA2 R20, -RZ, RZ, 0, 0 ;  /* 0x00000000ff147431 */ /* 0x000fe200000001ff */
[----:B------:R-:W3:Y:S01]  /*0050*/  S2R R5, SR_TID.Y ;  /* 0x0000000000057919 */ /* 0x000ee20000002200 */
[----:B0-----:R-:W-:-:S13]  /*0060*/  ISETP.GE.AND P0, PT, R0, 0x1, PT ;  /* 0x000000010000780c */ /* 0x001fda0003f06270 */
[----:B-123--:R-:W-:Y:S05]  /*0070*/  @!P0 BRA `(.L_x_0) ;  /* 0x0000000800288947 */ /* 0x00efea0003800000 */
[C---:B------:R-:W-:Y:S01]  /*0080*/  ISETP.GE.U32.AND P1, PT, R0.reuse, 0x8, PT ;  /* 0x000000080000780c */ /* 0x040fe20003f26070 */
[----:B------:R-:W-:Y:S01]  /*0090*/  IMAD R6, R5, R0, RZ ;  /* 0x0000000005067224 */ /* 0x000fe200078e02ff */
[----:B------:R-:W-:Y:S02]  /*00a0*/  LOP3.LUT R4, R0, 0x7, RZ, 0xc0, !PT ;  /* 0x0000000700047812 */ /* 0x000fe400078ec0ff */
[----:B------:R-:W-:Y:S02]  /*00b0*/  MOV R20, RZ ;  /* 0x000000ff00147202 */ /* 0x000fe40000000f00 */
[----:B------:R-:W-:Y:S02]  /*00c0*/  ISETP.NE.AND P0, PT, R4, RZ, PT ;  /* 0x000000ff0400720c */ /* 0x000fe40003f05270 */
[----:B------:R-:W-:-:S05]  /*00d0*/  MOV R7, RZ ;  /* 0x000000ff00077202 */ /* 0x000fca0000000f00 */
[----:B------:R-:W-:Y:S06]  /*00e0*/  @!P1 BRA `(.L_x_1) ;  /* 0x0000000000fc9947 */ /* 0x000fec0003800000 */
[----:B------:R-:W0:Y:S01]  /*00f0*/  LDC.64 R8, c[0x0][0x380] ;  /* 0x0000e000ff087b82 */ /* 0x000e220000000a00 */
[C---:B------:R-:W-:Y:S01]  /*0100*/  LOP3.LUT R7, R0.reuse, 0x7ffffff8, RZ, 0xc0, !PT ;  /* 0x7ffffff800077812 */ /* 0x040fe200078ec0ff */
[C-C-:B------:R-:W-:Y:S01]  /*0110*/  IMAD R11, R0.reuse, 0x3, R3.reuse ;  /* 0x00000003000b7824 */ /* 0x140fe200078e0203 */
[----:B------:R-:W-:Y:S01]  /*0120*/  IADD3 R2, PT, PT, R3, R0, RZ ;  /* 0x0000000003027210 */ /* 0x000fe20007ffe0ff */
[C-C-:B------:R-:W-:Y:S01]  /*0130*/  IMAD R29, R0.reuse, 0x5, R3.reuse ;  /* 0x00000005001d7824 */ /* 0x140fe200078e0203 */
[C---:B------:R-:W-:Y:S01]  /*0140*/  SHF.L.U32 R10, R0.reuse, 0x3, RZ ;  /* 0x00000003000a7819 */ /* 0x040fe200000006ff */
[C-C-:B------:R-:W-:Y:S01]  /*0150*/  IMAD R26, R0.reuse, 0x6, R3.reuse ;  /* 0x00000006001a7824 */ /* 0x140fe200078e0203 */
[C---:B------:R-:W-:Y:S01]  /*0160*/  LEA R27, R0.reuse, R3, 0x2 ;  /* 0x00000003001b7211 */ /* 0x040fe200078e10ff */
[----:B------:R-:W1:Y:S01]  /*0170*/  LDC.64 R12, c[0x0][0x388] ;  /* 0x0000e200ff0c7b82 */ /* 0x000e620000000a00 */
[----:B------:R-:W-:Y:S01]  /*0180*/  IMAD R28, R0, 0x7, R3 ;  /* 0x00000007001c7824 */ /* 0x000fe200078e0203 */
[----:B------:R-:W-:Y:S01]  /*0190*/  MOV R20, RZ ;  /* 0x000000ff00147202 */ /* 0x000fe20000000f00 */
[----:B0-----:R-:W-:-:S03]  /*01a0*/  IMAD.WIDE.U32 R8, R6, 0x4, R8 ;  /* 0x0000000406087825 */ /* 0x001fc600078e0008 */
[----:B------:R-:W-:Y:S01]  /*01b0*/  IADD3 R19, P1, PT, R8, 0x10, RZ ;  /* 0x0000001008137810 */ /* 0x000fe20007f3e0ff */
[----:B------:R-:W-:Y:S02]  /*01c0*/  IMAD.MOV R8, RZ, RZ, -R7 ;  /* 0x000000ffff087224 */ /* 0x000fe400078e0a07 */
[----:B-1----:R-:W-:Y:S01]  /*01d0*/  IMAD.WIDE.U32 R16, R3, 0x4, R12 ;  /* 0x0000000403107825 */ /* 0x002fe200078e000c */
[----:B------:R-:W-:Y:S02]  /*01e0*/  IADD3.X R22, PT, PT, RZ, R9, RZ, P1, !PT ;  /* 0x00000009ff167210 */ /* 0x000fe40000ffe4ff */
[----:B------:R-:W-:-:S07]  /*01f0*/  LEA R9, R0, R3, 0x1 ;  /* 0x0000000300097211 */ /* 0x000fce00078e08ff */
.L_x_2:
[----:B------:R-:W-:Y:S02]  /*0200*/  MOV R14, R19 ;  /* 0x00000013000e7202 */ /* 0x000fe40000000f00 */
[----:B------:R-:W-:Y:S01]  /*0210*/  MOV R15, R22 ;  /* 0x00000016000f7202 */ /* 0x000fe20000000f00 */
[--C-:B------:R-:W-:Y:S01]  /*0220*/  IMAD.WIDE.U32 R18, R2, 0x4, R12.reuse ;  /* 0x0000000402127825 */ /* 0x100fe200078e000c */
[----:B------:R-:W2:Y:S04]  /*0230*/  LDG.E R22, desc[UR4][R16.64] ;  /* 0x0000000410167981 */ /* 0x000ea8000c1e1900 */
[----:B------:R-:W2:Y:S04]  /*0240*/  LDG.E R21, desc[UR4][R14.64+-0x10] ;  /* 0xfffff0040e157981 */ /* 0x000ea8000c1e1900 */
[----:B------:R-:W3:Y:S04]  /*0250*/  LDG.E R18, desc[UR4][R18.64] ;  /* 0x0000000412127981 */ /* 0x000ee8000c1e1900 */
[----:B------:R-:W3:Y:S01]  /*0260*/  LDG.E R23, desc[UR4][R14.64+-0xc] ;  /* 0xfffff4040e177981 */ /* 0x000ee2000c1e1900 */
[----:B------:R-:W-:-:S06]  /*0270*/  IMAD.WIDE.U32 R24, R9, 0x4, R12 ;  /* 0x0000000409187825 */ /* 0x000fcc00078e000c */
[----:B------:R-:W4:Y:S04]  /*0280*/  LDG.E R24, desc[UR4][R24.64] ;  /* 0x0000000418187981 */ /* 0x000f28000c1e1900 */
[----:B------:R-:W5:Y:S01]  /*0290*/  LDG.E R25, desc[UR4][R14.64+0x4] ;  /* 0x000004040e197981 */ /* 0x000f62000c1e1900 */
[----:B--2---:R-:W-:-:S03]  /*02a0*/  FFMA R20, R21, R22, R20 ;  /* 0x0000001615147223 */ /* 0x004fc60000000014 */
[----:B------:R-:W4:Y:S01]  /*02b0*/  LDG.E R21, desc[UR4][R14.64+-0x8] ;  /* 0xfffff8040e157981 */ /* 0x000f22000c1e1900 */
[----:B---3--:R-:W-:Y:S01]  /*02c0*/  FFMA R20, R23, R18, R20 ;  /* 0x0000001217147223 */ /* 0x008fe20000000014 */
[----:B------:R-:W-:-:S06]  /*02d0*/  IMAD.WIDE.U32 R22, R11, 0x4, R12 ;  /* 0x000000040b167825 */ /* 0x000fcc00078e000c */
[----:B------:R-:W2:Y:S04]  /*02e0*/  LDG.E R22, desc[UR4][R22.64] ;  /* 0x0000000416167981 */ /* 0x000ea8000c1e1900 */
[----:B------:R-:W2:Y:S01]  /*02f0*/  LDG.E R23, desc[UR4][R14.64+-0x4] ;  /* 0xfffffc040e177981 */ /* 0x000ea2000c1e1900 */
[----:B------:R-:W-:-:S06]  /*0300*/  IMAD.WIDE.U32 R18, R27, 0x4, R12 ;  /* 0x000000041b127825 */ /* 0x000fcc00078e000c */
[----:B------:R-:W3:Y:S04]  /*0310*/  LDG.E R18, desc[UR4][R18.64] ;  /* 0x0000000412127981 */ /* 0x000ee8000c1e1900 */
[----:B------:R-:W3:Y:S01]  /*0320*/  LDG.E R19, desc[UR4][R14.64] ;  /* 0x000000040e137981 */ /* 0x000ee2000c1e1900 */
[----:B----4-:R-:W-:-:S04]  /*0330*/  FFMA R20, R21, R24, R20 ;  /* 0x0000001815147223 */ /* 0x010fc80000000014 */
[----:B--2---:R-:W-:Y:S01]  /*0340*/  FFMA R22, R23, R22, R20 ;  /* 0x0000001617167223 */ /* 0x004fe20000000014 */
[----:B------:R-:W-:-:S06]  /*0350*/  IMAD.WIDE.U32 R20, R29, 0x4, R12 ;  /* 0x000000041d147825 */ /* 0x000fcc00078e000c */
[----:B------:R-:W5:Y:S01]  /*0360*/  LDG.E R20, desc[UR4][R20.64] ;  /* 0x0000000414147981 */ /* 0x000f62000c1e1900 */
[----:B---3--:R-:W-:Y:S01]  /*0370*/  FFMA R24, R19, R18, R22 ;  /* 0x0000001213187223 */ /* 0x008fe20000000016 */
[----:B------:R-:W-:Y:S02]  /*0380*/  IMAD.WIDE.U32 R22, R26, 0x4, R12 ;  /* 0x000000041a167825 */ /* 0x000fe400078e000c */
[----:B------:R-:W2:Y:S04]  /*0390*/  LDG.E R19, desc[UR4][R14.64+0x8] ;  /* 0x000008040e137981 */ /* 0x000ea8000c1e1900 */
[----:B------:R-:W3:Y:S04]  /*03a0*/  LDG.E R21, desc[UR4][R14.64+0xc] ;  /* 0x00000c040e157981 */ /* 0x000ee8000c1e1900 */
[----:B------:R-:W2:Y:S01]  /*03b0*/  LDG.E R22, desc[UR4][R22.64] ;  /* 0x0000000416167981 */ /* 0x000ea2000c1e1900 */
[----:B-----5:R-:W-:Y:S01]  /*03c0*/  FFMA R18, R25, R20, R24 ;  /* 0x0000001419127223 */ /* 0x020fe20000000018 */
[----:B------:R-:W-:-:S06]  /*03d0*/  IMAD.WIDE.U32 R24, R28, 0x4, R12 ;  /* 0x000000041c187825 */ /* 0x000fcc00078e000c */
[----:B------:R-:W3:Y:S01]  /*03e0*/  LDG.E R24, desc[UR4][R24.64] ;  /* 0x0000000418187981 */ /* 0x000ee2000c1e1900 */
[----:B------:R-:W-:Y:S01]  /*03f0*/  IADD3 R8, PT, PT, R8, 0x8, RZ ;  /* 0x0000000808087810 */ /* 0x000fe20007ffe0ff */
[----:B--2---:R-:W-:Y:S01]  /*0400*/  FFMA R18, R19, R22, R18 ;  /* 0x0000001613127223 */ /* 0x004fe20000000012 */
[----:B------:R-:W-:-:S04]  /*0410*/  IADD3 R19, P1, PT, R14, 0x20, RZ ;  /* 0x000000200e137810 */ /* 0x000fc80007f3e0ff */
[----:B------:R-:W-:Y:S02]  /*0420*/  IADD3.X R22, PT, PT, RZ, R15, RZ, P1, !PT ;  /* 0x0000000fff167210 */ /* 0x000fe40000ffe4ff */
[----:B------:R-:W-:Y:S01]  /*0430*/  ISETP.NE.AND P1, PT, R8, RZ, PT ;  /* 0x000000ff0800720c */ /* 0x000fe20003f25270 */
[C---:B------:R-:W-:Y:S01]  /*0440*/  IMAD.IADD R11, R10.reuse, 0x1, R11 ;  /* 0x000000010a0b7824 */ /* 0x040fe200078e020b */
[C---:B------:R-:W-:Y:S01]  /*0450*/  IADD3 R2, PT, PT, R10.reuse, R2, RZ ;  /* 0x000000020a027210 */ /* 0x040fe20007ffe0ff */
[C---:B------:R-:W-:Y:S01]  /*0460*/  IMAD.WIDE.U32 R16, R10.reuse, 0x4, R16 ;  /* 0x000000040a107825 */ /* 0x040fe200078e0010 */
[C---:B------:R-:W-:Y:S02]  /*0470*/  IADD3 R9, PT, PT, R10.reuse, R9, RZ ;  /* 0x000000090a097210 */ /* 0x040fe40007ffe0ff */
[C---:B------:R-:W-:Y:S02]  /*0480*/  IADD3 R27, PT, PT, R10.reuse, R27, RZ ;  /* 0x0000001b0a1b7210 */ /* 0x040fe40007ffe0ff */
[----:B------:R-:W-:-:S02]  /*0490*/  IADD3 R29, PT, PT, R10, R29, RZ ;  /* 0x0000001d0a1d7210 */ /* 0x000fc40007ffe0ff */
[C---:B------:R-:W-:Y:S02]  /*04a0*/  IADD3 R26, PT, PT, R10.reuse, R26, RZ ;  /* 0x0000001a0a1a7210 */ /* 0x040fe40007ffe0ff */
[----:B------:R-:W-:Y:S01]  /*04b0*/  IADD3 R28, PT, PT, R10, R28, RZ ;  /* 0x0000001c0a1c7210 */ /* 0x000fe20007ffe0ff */
[----:B---3--:R-:W-:Y:S01]  /*04c0*/  FFMA R20, R21, R24, R18 ;  /* 0x0000001815147223 */ /* 0x008fe20000000012 */
[----:B------:R-:W-:Y:S06]  /*04d0*/  @P1 BRA `(.L_x_2) ;  /* 0xfffffffc00481947 */ /* 0x000fec000383ffff */
.L_x_1:
[----:B------:R-:W-:Y:S05]  /*04e0*/  @!P0 BRA `(.L_x_0) ;  /* 0x00000004000c8947 */ /* 0x000fea0003800000 */
[----:B------:R-:W-:Y:S02]  /*04f0*/  ISETP.GE.U32.AND P1, PT, R4, 0x4, PT ;  /* 0x000000040400780c */ /* 0x000fe40003f26070 */
[----:B------:R-:W-:-:S04]  /*0500*/  LOP3.LUT R2, R0, 0x3, RZ, 0xc0, !PT ;  /* 0x0000000300027812 */ /* 0x000fc800078ec0ff */
[----:B------:R-:W-:-:S07]  /*0510*/  ISETP.NE.AND P0, PT, R2, RZ, PT ;  /* 0x000000ff0200720c */ /* 0x000fce0003f05270 */
[----:B------:R-:W-:Y:S06]  /*0520*/  @!P1 BRA `(.L_x_3) ;  /* 0x0000000000789947 */ /* 0x000fec0003800000 */
[----:B------:R-:W0:Y:S01]  /*0530*/  LDC.64 R16, c[0x0][0x380] ;  /* 0x0000e000ff107b82 */ /* 0x000e220000000a00 */
[----:B------:R-:W1:Y:S01]  /*0540*/  LDCU.64 UR6, c[0x0][0x380] ;  /* 0x00007000ff0677ac */ /* 0x000e620008000a00 */
[-C--:B------:R-:W-:Y:S01]  /*0550*/  IMAD R15, R7, R0.reuse, R3 ;  /* 0x00000000070f7224 */ /* 0x080fe200078e0203 */
[CC--:B------:R-:W-:Y:S02]  /*0560*/  IADD3 R11, PT, PT, R6.reuse, R7.reuse, RZ ;  /* 0x00000007060b7210 */ /* 0x0c0fe40007ffe0ff */
[----:B------:R-:W-:Y:S02]  /*0570*/  IADD3 R4, P1, PT, R6, R7, RZ ;  /* 0x0000000706047210 */ /* 0x000fe40007f3e0ff */
[----:B------:R-:W-:Y:S01]  /*0580*/  IADD3 R19, PT, PT, R15, R0, RZ ;  /* 0x000000000f137210 */ /* 0x000fe20007ffe0ff */
[----:B------:R-:W2:Y:S04]  /*0590*/  LDC.64 R8, c[0x0][0x388] ;  /* 0x0000e200ff087b82 */ /* 0x000ea80000000a00 */
[----:B------:R-:W-:-:S02]  /*05a0*/  IMAD.IADD R21, R19, 0x1, R0 ;  /* 0x0000000113157824 */ /* 0x000fc400078e0200 */
[----:B0-----:R-:W-:Y:S01]  /*05b0*/  IMAD.WIDE.U32 R16, R11, 0x4, R16 ;  /* 0x000000040b107825 */ /* 0x001fe200078e0010 */
[----:B------:R-:W-:Y:S02]  /*05c0*/  IADD3.X R11, PT, PT, RZ, RZ, RZ, P1, !PT ;  /* 0x000000ffff0b7210 */ /* 0x000fe40000ffe4ff */
[----:B-1----:R-:W-:-:S03]  /*05d0*/  LEA R10, P1, R4, UR6, 0x2 ;  /* 0x00000006040a7c11 */ /* 0x002fc6000f8210ff */
[----:B------:R-:W3:Y:S01]  /*05e0*/  LDG.E R17, desc[UR4][R16.64] ;  /* 0x0000000410117981 */ /* 0x000ee2000c1e1900 */
[----:B------:R-:W-:Y:S01]  /*05f0*/  LEA.HI.X R11, R4, UR7, R11, 0x2, P1 ;  /* 0x00000007040b7c11 */ /* 0x000fe200088f140b */
[----:B--2---:R-:W-:-:S04]  /*0600*/  IMAD.WIDE.U32 R14, R15, 0x4, R8 ;  /* 0x000000040f0e7825 */ /* 0x004fc800078e0008 */
[--C-:B------:R-:W-:Y:S01]  /*0610*/  IMAD.WIDE.U32 R12, R19, 0x4, R8.reuse ;  /* 0x00000004130c7825 */ /* 0x100fe200078e0008 */
[----:B------:R-:W2:Y:S03]  /*0620*/  LDG.E R4, desc[UR4][R10.64+0x4] ;  /* 0x000004040a047981 */ /* 0x000ea6000c1e1900 */
[C---:B------:R-:W-:Y:S01]  /*0630*/  IMAD.WIDE.U32 R18, R21.reuse, 0x4, R8 ;  /* 0x0000000415127825 */ /* 0x040fe200078e0008 */
[----:B------:R-:W3:Y:S01]  /*0640*/  LDG.E R14, desc[UR4][R14.64] ;  /* 0x000000040e0e7981 */ /* 0x000ee2000c1e1900 */
[----:B------:R-:W-:-:S03]  /*0650*/  IADD3 R21, PT, PT, R21, R0, RZ ;  /* 0x0000000015157210 */ /* 0x000fc60007ffe0ff */
[----:B------:R-:W2:Y:S02]  /*0660*/  LDG.E R12, desc[UR4][R12.64] ;  /* 0x000000040c0c7981 */ /* 0x000ea4000c1e1900 */
[----:B------:R-:W-:Y:S02]  /*0670*/  IMAD.WIDE.U32 R8, R21, 0x4, R8 ;  /* 0x0000000415087825 */ /* 0x000fe400078e0008 */
[----:B------:R-:W4:Y:S04]  /*0680*/  LDG.E R18, desc[UR4][R18.64] ;  /* 0x0000000412127981 */ /* 0x000f28000c1e1900 */
[----:B------:R-:W4:Y:S04]  /*0690*/  LDG.E R21, desc[UR4][R10.64+0x8] ;  /* 0x000008040a157981 */ /* 0x000f28000c1e1900 */
[----:B------:R-:W5:Y:S04]  /*06a0*/  LDG.E R23, desc[UR4][R10.64+0xc] ;  /* 0x00000c040a177981 */ /* 0x000f68000c1e1900 */
[----:B------:R-:W5:Y:S01]  /*06b0*/  LDG.E R8, desc[UR4][R8.64] ;  /* 0x0000000408087981 */ /* 0x000f62000c1e1900 */
[----:B------:R-:W-:Y:S01]  /*06c0*/  IADD3 R7, PT, PT, R7, 0x4, RZ ;  /* 0x0000000407077810 */ /* 0x000fe20007ffe0ff */
[----:B---3--:R-:W-:-:S04]  /*06d0*/  FFMA R17, R17, R14, R20 ;  /* 0x0000000e11117223 */ /* 0x008fc80000000014 */
[----:B--2---:R-:W-:-:S04]  /*06e0*/  FFMA R4, R4, R12, R17 ;  /* 0x0000000c04047223 */ /* 0x004fc80000000011 */
[----:B----4-:R-:W-:-:S04]  /*06f0*/  FFMA R4, R21, R18, R4 ;  /* 0x0000001215047223 */ /* 0x010fc80000000004 */
[----:B-----5:R-:W-:-:S07]  /*0700*/  FFMA R20, R23, R8, R4 ;  /* 0x0000000817147223 */ /* 0x020fce0000000004 */
.L_x_3:
[----:B------:R-:W-:Y:S05]  /*0710*/  @!P0 BRA `(.L_x_0) ;  /* 0x0000000000808947 */ /* 0x000fea0003800000 */
[----:B------:R-:W-:Y:S01]  /*0720*/  ISETP.NE.AND P1, PT, R2, 0x1, PT ;  /* 0x000000010200780c */ /* 0x000fe20003f25270 */
[----:B------:R-:W0:Y:S01]  /*0730*/  LDC.64 R18, c[0x0][0x380] ;  /* 0x0000e000ff127b82 */ /* 0x000e220000000a00 */
[----:B------:R-:W-:-:S04]  /*0740*/  LOP3.LUT R2, R0, 0x1, RZ, 0xc0, !PT ;  /* 0x0000000100027812 */ /* 0x000fc800078ec0ff */
[----:B------:R-:W-:-:S03]  /*0750*/  ISETP.NE.U32.AND P0, PT, R2, 0x1, PT ;  /* 0x000000010200780c */ /* 0x000fc60003f05070 */
[----:B------:R-:W1:Y:S04]  /*0760*/  LDC.64 R14, c[0x0][0x388] ;  /* 0x0000e200ff0e7b82 */ /* 0x000e680000000a00 */
[CC--:B------:R-:W-:Y:S01]  /*0770*/  @P1 IADD3 R17, PT, PT, R6.reuse, R7.reuse, RZ ;  /* 0x0000000706111210 */ /* 0x0c0fe20007ffe0ff */
[CC--:B------:R-:W-:Y:S01]  /*0780*/  @P1 IMAD R21, R7.reuse, R0.reuse, R3 ;  /* 0x0000000007151224 */ /* 0x0c0fe200078e0203 */
[----:B------:R-:W-:Y:S02]  /*0790*/  @P1 IADD3 R2, P2, PT, R6, R7, RZ ;  /* 0x0000000706021210 */ /* 0x000fe40007f5e0ff */
[----:B------:R-:W2:Y:S01]  /*07a0*/  @P1 LDC.64 R12, c[0x0][0x380] ;  /* 0x0000e000ff0c1b82 */ /* 0x000ea20000000a00 */
[----:B------:R-:W-:Y:S02]  /*07b0*/  @P1 IADD3 R7, PT, PT, R7, 0x2, RZ ;  /* 0x0000000207071810 */ /* 0x000fe40007ffe0ff */
[----:B------:R-:W-:-:S02]  /*07c0*/  @P1 IADD3 R23, PT, PT, R21, R0, RZ ;  /* 0x0000000015171210 */ /* 0x000fc40007ffe0ff */
[----:B------:R-:W-:-:S03]  /*07d0*/  @P1 IADD3.X R4, PT, PT, RZ, RZ, RZ, P2, !PT ;  /* 0x000000ffff041210 */ /* 0x000fc600017fe4ff */
[----:B------:R-:W3:Y:S01]  /*07e0*/  LDC.64 R8, c[0x0][0x380] ;  /* 0x0000e000ff087b82 */ /* 0x000ee20000000a00 */
[----:B0-----:R-:W-:-:S06]  /*07f0*/  @P1 IMAD.WIDE.U32 R18, R17, 0x4, R18 ;  /* 0x0000000411121825 */ /* 0x001fcc00078e0012 */
[----:B------:R-:W4:Y:S01]  /*0800*/  @P1 LDG.E R19, desc[UR4][R18.64] ;  /* 0x0000000412131981 */ /* 0x000f22000c1e1900 */
[----:B------:R-:W0:Y:S01]  /*0810*/  LDC.64 R10, c[0x0][0x388] ;  /* 0x0000e200ff0a7b82 */ /* 0x000e220000000a00 */
[----:B-1----:R-:W-:Y:S01]  /*0820*/  @P1 IMAD.WIDE.U32 R16, R21, 0x4, R14 ;  /* 0x0000000415101825 */ /* 0x002fe200078e000e */
[----:B------:R-:W-:-:S03]  /*0830*/  @!P0 IADD3 R21, PT, PT, R6, R7, RZ ;  /* 0x0000000706158210 */ /* 0x000fc60007ffe0ff */
[----:B------:R-:W-:Y:S02]  /*0840*/  @P1 IMAD.WIDE.U32 R14, R23, 0x4, R14 ;  /* 0x00000004170e1825 */ /* 0x000fe400078e000e */
[----:B------:R-:W4:Y:S01]  /*0850*/  @P1 LDG.E R16, desc[UR4][R16.64] ;  /* 0x0000000410101981 */ /* 0x000f22000c1e1900 */
[C---:B--2---:R-:W-:Y:S01]  /*0860*/  @P1 LEA R12, P2, R2.reuse, R12, 0x2 ;  /* 0x0000000c020c1211 */ /* 0x044fe200078410ff */
[----:B------:R-:W-:Y:S02]  /*0870*/  @!P0 IMAD R7, R7, R0, R3 ;  /* 0x0000000007078224 */ /* 0x000fe400078e0203 */
[----:B------:R-:W2:Y:S01]  /*0880*/  @P1 LDG.E R14, desc[UR4][R14.64] ;  /* 0x000000040e0e1981 */ /* 0x000ea2000c1e1900 */
[----:B------:R-:W-:Y:S01]  /*0890*/  @P1 LEA.HI.X R13, R2, R13, R4, 0x2, P2 ;  /* 0x0000000d020d1211 */ /* 0x000fe200010f1404 */
[----:B---3--:R-:W-:-:S04]  /*08a0*/  @!P0 IMAD.WIDE.U32 R8, R21, 0x4, R8 ;  /* 0x0000000415088825 */ /* 0x008fc800078e0008 */
[----:B------:R-:W2:Y:S04]  /*08b0*/  @P1 LDG.E R12, desc[UR4][R12.64+0x4] ;  /* 0x000004040c0c1981 */ /* 0x000ea8000c1e1900 */
[----:B------:R-:W3:Y:S01]  /*08c0*/  @!P0 LDG.E R9, desc[UR4][R8.64] ;  /* 0x0000000408098981 */ /* 0x000ee2000c1e1900 */
[----:B0-----:R-:W-:-:S06]  /*08d0*/  @!P0 IMAD.WIDE.U32 R10, R7, 0x4, R10 ;  /* 0x00000004070a8825 */ /* 0x001fcc00078e000a */
[----:B------:R-:W3:Y:S01]  /*08e0*/  @!P0 LDG.E R10, desc[UR4][R10.64] ;  /* 0x000000040a0a8981 */ /* 0x000ee2000c1e1900 */
[----:B----4-:R-:W-:-:S04]  /*08f0*/  @P1 FFMA R19, R19, R16, R20 ;  /* 0x0000001013131223 */ /* 0x010fc80000000014 */
[----:B--2---:R-:W-:-:S04]  /*0900*/  @P1 FFMA R20, R12, R14, R19 ;  /* 0x0000000e0c141223 */ /* 0x004fc80000000013 */
[----:B---3--:R-:W-:-:S07]  /*0910*/  @!P0 FFMA R20, R9, R10, R20 ;  /* 0x0000000a09148223 */ /* 0x008fce0000000014 */
.L_x_0:
[----:B------:R-:W0:Y:S01]  /*0920*/  LDC.64 R6, c[0x0][0x390] ;  /* 0x0000e400ff067b82 */ /* 0x000e220000000a00 */
[----:B------:R-:W-:-:S04]  /*0930*/  IMAD R3, R5, R0, R3 ;  /* 0x0000000005037224 */ /* 0x000fc800078e0203 */
[----:B0-----:R-:W-:-:S05]  /*0940*/  IMAD.WIDE R2, R3, 0x4, R6 ;  /* 0x0000000403027825 */ /* 0x001fca00078e0206 */
[----:B------:R-:W-:Y:S01]  /*0950*/  STG.E desc[UR4][R2.64], R20 ;  /* 0x0000001402007986 */ /* 0x000fe2000c101904 */
[----:B------:R-:W-:Y:S05]  /*0960*/  EXIT ;  /* 0x000000000000794d */ /* 0x000fea0003800000 */
.L_x_4:
[----:B------:R-:W-:-:S00]  /*0970*/  BRA `(.L_x_4) ;  /* 0xfffffffc00fc7947 */ /* 0x000fc0000383ffff */
[----:B------:R-:W-:-:S00]  /*0980*/  NOP ;  /* 0x0000000000007918 */ /* 0x000fc00000000000 */
[----:B------:R-:W-:-:S00]  /*0990*/  NOP ;  /* 0x0000000000007918 */ /* 0x000fc00000000000 */
[----:B------:R-:W-:-:S00]  /*09a0*/  NOP ;  /* 0x0000000000007918 */ /* 0x000fc00000000000 */
[----:B------:R-:W-:-:S00]  /*09b0*/  NOP ;  /* 0x0000000000007918 */ /* 0x000fc00000000000 */
[----:B------:R-:W-:-:S00]  /*09c0*/  NOP ;  /* 0x0000000000007918 */ /* 0x000fc00000000000 */
[----:B------:R-:W-:-:S00]  /*09d0*/  NOP ;  /* 0x0000000000007918 */ /* 0x000fc00000000000 */
[----:B------:R-:W-:-:S00]  /*09e0*/  NOP ;  /* 0x0000000000007918 */ /* 0x000fc00000000000 */
[----:B------:R-:W-:-:S00]  /*09f0*/  NOP ;  /* 0x0000000000007918 */ /* 0x000fc00000000000 */
.L_x_7:


//--------------------- .text._Z14mat_sub_kernelPfS_S_i --------------------------
	.section	.text._Z14mat_sub_kernelPfS_S_i,"ax",@progbits
	.align	128
        .global         _Z14mat_sub_kernelPfS_S_i
        .type           _Z14mat_sub_kernelPfS_S_i,@function
        .size           _Z14mat_sub_kernelPfS_S_i,(.L_x_8 - _Z14mat_sub_kernelPfS_S_i)
        .other          _Z14mat_sub_kernelPfS_S_i,@"STO_CUDA_ENTRY STV_DEFAULT"
_Z14mat_sub_kernelPfS_S_i:
.text._Z14mat_sub_kernelPfS_S_i:
[----:B------:R-:W-:Y:S01]  /*0000*/  LDC R1, c[0x0][0x37c] ;  /* 0x0000df00ff017b82 */ /* 0x000fe20000000800 */
[----:B------:R-:W0:Y:S07]  /*0010*/  S2R R9, SR_TID.X ;  /* 0x0000000000097919 */ /* 0x000e2e0000002100 */
[----:B------:R-:W1:Y:S01]  /*0020*/  LDC.64 R2, c[0x0][0x380] ;  /* 0x0000e000ff027b82 */ /* 0x000e620000000a00 */
[----:B------:R-:W0:Y:S01]  /*0030*/  LDCU UR6, c[0x0][0x398] ;  /* 0x00007300ff0677ac */ /* 0x000e220008000800 */
[----:B------:R-:W0:Y:S01]  /*0040*/  S2R R0, SR_TID.Y ;  /* 0x0000000000007919 */ /* 0x000e220000002200 */
[----:B------:R-:W2:Y:S05]  /*0050*/  LDCU.64 UR4, c[0x0][0x358] ;  /* 0x00006b00ff0477ac */ /* 0x000eaa0008000a00 */
[----:B------:R-:W3:Y:S08]  /*0060*/  LDC.64 R4, c[0x0][0x388] ;  /* 0x0000e200ff047b82 */ /* 0x000ef00000000a00 */
[----:B------:R-:W4:Y:S01]  /*0070*/  LDC.64 R6, c[0x0][0x390] ;  /* 0x0000e400ff067b82 */ /* 0x000f220000000a00 */
[----:B0-----:R-:W-:-:S04]  /*0080*/  IMAD R9, R0, UR6, R9 ;  /* 0x0000000600097c24 */ /* 0x001fc8000f8e0209 */
[----:B-1----:R-:W-:-:S04]  /*0090*/  IMAD.WIDE R2, R9, 0x4, R2 ;  /* 0x0000000409027825 */ /* 0x002fc800078e0202 */
[C---:B---3--:R-:W-:Y:S02]  /*00a0*/  IMAD.WIDE R4, R9.reuse, 0x4, R4 ;  /* 0x0000000409047825 */ /* 0x048fe400078e0204 */
[----:B--2---:R-:W2:Y:S04]  /*00b0*/  LDG.E R2, desc[UR4][R2.64] ;  /* 0x0000000402027981 */ /* 0x004ea8000c1e1900 */
[----:B------:R-:W2:Y:S01]  /*00c0*/  LDG.E R5, desc[UR4][R4.64] ;  /* 0x0000000404057981 */ /* 0x000ea2000c1e1900 */
[----:B----4-:R-:W-:-:S04]  /*00d0*/  IMAD.WIDE R6, R9, 0x4, R6 ;  /* 0x0000000409067825 */ /* 0x010fc800078e0206 */
[----:B--2---:R-:W-:-:S05]  /*00e0*/  FADD R9, R2, -R5 ;  /* 0x8000000502097221 */ /* 0x004fca0000000000 */
[----:B------:R-:W-:Y:S01]  /*00f0*/  STG.E desc[UR4][R6.64], R9 ;  /* 0x0000000906007986 */ /* 0x000fe2000c101904 */
[----:B------:R-:W-:Y:S05]  /*0100*/  EXIT ;  /* 0x000000000000794d */ /* 0x000fea0003800000 */
.L_x_5:
        /* <DEDUP_REMOVED lines=15> */
.L_x_8:


//--------------------- .text._Z14mat_add_kernelPfS_S_i --------------------------
	.section	.text._Z14mat_add_kernelPfS_S_i,"ax",@progbits
	.align	128
        .global         _Z14mat_add_kernelPfS_S_i
        .type           _Z14mat_add_kernelPfS_S_i,@function
        .size           _Z14mat_add_kernelPfS_S_i,(.L_x_9 - _Z14mat_add_kernelPfS_S_i)
        .other          _Z14mat_add_kernelPfS_S_i,@"STO_CUDA_ENTRY STV_DEFAULT"
_Z14mat_add_kernelPfS_S_i:
.text._Z14mat_add_kernelPfS_S_i:
        /* <DEDUP_REMOVED lines=14> */
[----:B--2---:R-:W-:-:S05]  /*00e0*/  FADD R9, R2, R5 ;  /* 0x0000000502097221 */ /* 0x004fca0000000000 */
[----:B------:R-:W-:Y:S01]  /*00f0*/  STG.E desc[UR4][R6.64], R9 ;  /* 0x0000000906007986 */ /* 0x000fe2000c101904 */
[----:B------:R-:W-:Y:S05]  /*0100*/  EXIT ;  /* 0x000000000000794d */ /* 0x000fea0003800000 */
.L_x_6:
        /* <DEDUP_REMOVED lines=15> */
.L_x_9:


//--------------------- .nv.shared.reserved.0     --------------------------
	.section	.nv.shared.reserved.0,"aw",@nobits
	.weak		__nv_reservedSMEM_offset_0_alias
	.size		__nv_reservedSMEM_offset_0_alias, 0, 64
	.other		__nv_reservedSMEM_offset_0_alias,@"STO_CUDA_RESERVED_SHARED STV_DEFAULT"
__nv_reservedSMEM_offset_0_alias:
	.zero		0
	.zero		64


//--------------------- .nv.constant0._Z15mat_mult_kernelPfS_S_i --------------------------
	.section	.nv.constant0._Z15mat_mult_kernelPfS_S_i,"a",@progbits
	.sectionflags	@""
	.align	4
.nv.constant0._Z15mat_mult_kernelPfS_S_i:
	.zero		924


//--------------------- .nv.constant0._Z14mat_sub_kernelPfS_S_i --------------------------
	.section	.nv.constant0._Z14mat_sub_kernelPfS_S_i,"a",@progbits
	.sectionflags	@""
	.align	4
.nv.constant0._Z14mat_sub_kernelPfS_S_i:
	.zero		924


//--------------------- .nv.constant0._Z14mat_add_kernelPfS_S_i --------------------------
	.section	.nv.constant0._Z14mat_add_kernelPfS_S_i,"a",@progbits
	.sectionflags	@""
	.align	4
.nv.constant0._Z14mat_add_kernelPfS_S_i:
	.zero		924


//--------------------- SYMBOLS --------------------------

	.type		.nv.reservedSmem.offset0,@object
	.size		.nv.reservedSmem.offset0,0x4
